	.headerflags	@"EF_CUDA_TEXMODE_UNIFIED EF_CUDA_64BIT_ADDRESS EF_CUDA_ACCELERATORS EF_CUDA_SM90 EF_CUDA_VIRTUAL_SM(EF_CUDA_SM90)"
	.elftype	@"ET_EXEC"


//--------------------- .nv.info                  --------------------------
	.section	.nv.info,"",@"SHT_CUDA_INFO"
	.align	4


	//----- nvinfo : EIATTR_REGCOUNT
	.align		4
        /*0000*/ 	.byte	0x04, 0x2f
        /*0002*/ 	.short	(.L_1 - .L_0)
	.align		4
.L_0:
        /*0004*/ 	.word	index@(triton_poi_fused_cat_2)
        /*0008*/ 	.word	0x0000001f


	//----- nvinfo : EIATTR_MIN_STACK_SIZE
	.align		4
.L_1:
        /*000c*/ 	.byte	0x04, 0x12
        /*000e*/ 	.short	(.L_3 - .L_2)
	.align		4
.L_2:
        /*0010*/ 	.word	index@(triton_poi_fused_cat_2)
        /*0014*/ 	.word	0x00000000


	//----- nvinfo : EIATTR_FRAME_SIZE
	.align		4
.L_3:
        /*0018*/ 	.byte	0x04, 0x11
        /*001a*/ 	.short	(.L_5 - .L_4)
	.align		4
.L_4:
        /*001c*/ 	.word	index@(triton_poi_fused_cat_2)
        /*0020*/ 	.word	0x00000000


	//----- nvinfo : EIATTR_MIN_STACK_SIZE
	.align		4
.L_5:
        /*0024*/ 	.byte	0x04, 0x12
        /*0026*/ 	.short	(.L_7 - .L_6)
	.align		4
.L_6:
        /*0028*/ 	.word	index@(triton_poi_fused_cat_2)
        /*002c*/ 	.word	0x00000000
.L_7:


//--------------------- .nv.info.triton_poi_fused_cat_2 --------------------------
	.section	.nv.info.triton_poi_fused_cat_2,"",@"SHT_CUDA_INFO"
	.sectionflags	@""
	.align	4


	//----- nvinfo : EIATTR_CUDA_API_VERSION
	.align		4
        /*0000*/ 	.byte	0x04, 0x37
        /*0002*/ 	.short	(.L_9 - .L_8)
.L_8:
        /*0004*/ 	.word	0x0000007c


	//----- nvinfo : EIATTR_KPARAM_INFO
	.align		4
.L_9:
        /*0008*/ 	.byte	0x04, 0x17
        /*000a*/ 	.short	(.L_11 - .L_10)
.L_10:
        /*000c*/ 	.word	0x00000000
        /*0010*/ 	.short	0x0006
        /*0012*/ 	.short	0x0030
        /*0014*/ 	.byte	0x00, 0xf0, 0x11, 0x00


	//----- nvinfo : EIATTR_KPARAM_INFO
	.align		4
.L_11:
        /*0018*/ 	.byte	0x04, 0x17
        /*001a*/ 	.short	(.L_13 - .L_12)
.L_12:
        /*001c*/ 	.word	0x00000000
        /*0020*/ 	.short	0x0005
        /*0022*/ 	.short	0x0028
        /*0024*/ 	.byte	0x00, 0xf4, 0x21, 0x00


	//----- nvinfo : EIATTR_KPARAM_INFO
	.align		4
.L_13:
        /*0028*/ 	.byte	0x04, 0x17
        /*002a*/ 	.short	(.L_15 - .L_14)
.L_14:
        /*002c*/ 	.word	0x00000000
        /*0030*/ 	.short	0x0004
        /*0032*/ 	.short	0x0020
        /*0034*/ 	.byte	0x00, 0xf4, 0x21, 0x00


	//----- nvinfo : EIATTR_KPARAM_INFO
	.align		4
.L_15:
        /*0038*/ 	.byte	0x04, 0x17
        /*003a*/ 	.short	(.L_17 - .L_16)
.L_16:
        /*003c*/ 	.word	0x00000000
        /*0040*/ 	.short	0x0003
        /*0042*/ 	.short	0x0018
        /*0044*/ 	.byte	0x00, 0xf4, 0x21, 0x00


	//----- nvinfo : EIATTR_KPARAM_INFO
	.align		4
.L_17:
        /*0048*/ 	.byte	0x04, 0x17
        /*004a*/ 	.short	(.L_19 - .L_18)
.L_18:
        /*004c*/ 	.word	0x00000000
        /*0050*/ 	.short	0x0002
        /*0052*/ 	.short	0x0010
        /*0054*/ 	.byte	0x00, 0xf4, 0x21, 0x00


	//----- nvinfo : EIATTR_KPARAM_INFO
	.align		4
.L_19:
        /*0058*/ 	.byte	0x04, 0x17
        /*005a*/ 	.short	(.L_21 - .L_20)
.L_20:
        /*005c*/ 	.word	0x00000000
        /*0060*/ 	.short	0x0001
        /*0062*/ 	.short	0x0008
        /*0064*/ 	.byte	0x00, 0xf4, 0x21, 0x00


	//----- nvinfo : EIATTR_KPARAM_INFO
	.align		4
.L_21:
        /*0068*/ 	.byte	0x04, 0x17
        /*006a*/ 	.short	(.L_23 - .L_22)
.L_22:
        /*006c*/ 	.word	0x00000000
        /*0070*/ 	.short	0x0000
        /*0072*/ 	.short	0x0000
        /*0074*/ 	.byte	0x00, 0xf4, 0x21, 0x00


	//----- nvinfo : EIATTR_SPARSE_MMA_MASK
	.align		4
.L_23:
        /*0078*/ 	.byte	0x03, 0x50
        /*007a*/ 	.short	0x0000


	//----- nvinfo : EIATTR_MAXREG_COUNT
	.align		4
        /*007c*/ 	.byte	0x03, 0x1b
        /*007e*/ 	.short	0x00ff


	//----- nvinfo : EIATTR_EXIT_INSTR_OFFSETS
	.align		4
        /*0080*/ 	.byte	0x04, 0x1c
        /*0082*/ 	.short	(.L_25 - .L_24)


	//   ....[0]....
.L_24:
        /*0084*/ 	.word	0x00000940


	//   ....[1]....
        /*0088*/ 	.word	0x00000960


	//----- nvinfo : EIATTR_REQNTID
	.align		4
.L_25:
        /*008c*/ 	.byte	0x04, 0x10
        /*008e*/ 	.short	(.L_27 - .L_26)
.L_26:
        /*0090*/ 	.word	0x00000080
        /*0094*/ 	.word	0x00000001
        /*0098*/ 	.word	0x00000001


	//----- nvinfo : EIATTR_CBANK_PARAM_SIZE
	.align		4
.L_27:
        /*009c*/ 	.byte	0x03, 0x19
        /*009e*/ 	.short	0x0034


	//----- nvinfo : EIATTR_PARAM_CBANK
	.align		4
        /*00a0*/ 	.byte	0x04, 0x0a
        /*00a2*/ 	.short	(.L_29 - .L_28)
	.align		4
.L_28:
        /*00a4*/ 	.word	index@(.nv.constant0.triton_poi_fused_cat_2)
        /*00a8*/ 	.short	0x0210
        /*00aa*/ 	.short	0x0034


	//----- nvinfo : EIATTR_SW_WAR
	.align		4
.L_29:
        /*00ac*/ 	.byte	0x04, 0x36
        /*00ae*/ 	.short	(.L_31 - .L_30)
.L_30:
        /*00b0*/ 	.word	0x00000008
.L_31:


//--------------------- .nv.callgraph             --------------------------
	.section	.nv.callgraph,"",@"SHT_CUDA_CALLGRAPH"
	.align	4
	.sectionentsize	8
	.align		4
        /*0000*/ 	.word	0x00000000
	.align		4
        /*0004*/ 	.word	0xffffffff
	.align		4
        /*0008*/ 	.word	0x00000000
	.align		4
        /*000c*/ 	.word	0xfffffffe
	.align		4
        /*0010*/ 	.word	0x00000000
	.align		4
        /*0014*/ 	.word	0xfffffffd
	.align		4
        /*0018*/ 	.word	0x00000000
	.align		4
        /*001c*/ 	.word	0xfffffffc


//--------------------- .text.triton_poi_fused_cat_2 --------------------------
	.section	.text.triton_poi_fused_cat_2,"ax",@progbits
	.align	128
        .global         triton_poi_fused_cat_2
        .type           triton_poi_fused_cat_2,@function
        .size           triton_poi_fused_cat_2,(.L_x_1 - triton_poi_fused_cat_2)
        .other          triton_poi_fused_cat_2,@"STO_CUDA_ENTRY STV_DEFAULT"
triton_poi_fused_cat_2:
.text.triton_poi_fused_cat_2:
[----:B------:R-:W0:Y:S01]  /*0000*/  LDC R1, c[0x0][0x28] ;  /* 0x00000a00ff017b82 */ /* 0x000e220000000800 */
[----:B------:R-:W1:Y:S07]  /*0010*/  S2R R10, SR_TID.X ;  /* 0x00000000000a7919 */ /* 0x000e6e0000002100 */
[----:B------:R-:W2:Y:S01]  /*0020*/  LDC.64 R8, c[0x0][0x218] ;  /* 0x00008600ff087b82 */ /* 0x000ea20000000a00 */
[----:B------:R-:W-:Y:S01]  /*0030*/  IMAD.MOV.U32 R11, RZ, RZ, RZ ;  /* 0x000000ffff0b7224 */ /* 0x000fe200078e00ff */
[----:B------:R-:W-:Y:S01]  /*0040*/  ULDC.64 UR4, c[0x0][0x208] ;  /* 0x0000820000047ab9 */ /* 0x000fe20000000a00 */
[----:B------:R-:W3:Y:S01]  /*0050*/  S2R R5, SR_CTAID.X ;  /* 0x0000000000057919 */ /* 0x000ee20000002500 */
[----:B-1----:R-:W-:-:S02]  /*0060*/  LOP3.LUT R10, R10, 0x7f, RZ, 0xc0, !PT ;  /* 0x0000007f0a0a7812 */ /* 0x002fc400078ec0ff */
[----:B---3--:R-:W-:-:S03]  /*0070*/  SHF.R.S32.HI R7, RZ, 0x18, R5 ;  /* 0x00000018ff077819 */ /* 0x008fc60000011405 */
[----:B------:R-:W-:Y:S01]  /*0080*/  IMAD R10, R5, 0x80, R10 ;  /* 0x00000080050a7824 */ /* 0x000fe200078e020a */
[----:B------:R-:W-:-:S04]  /*0090*/  SGXT R7, R7, 0x1 ;  /* 0x000000010707781a */ /* 0x000fc80000000200 */
[----:B------:R-:W-:Y:S02]  /*00a0*/  SHF.R.S32.HI R3, RZ, 0x1f, R10 ;  /* 0x0000001fff037819 */ /* 0x000fe4000001140a */
[-C--:B------:R-:W-:Y:S02]  /*00b0*/  LEA.HI R7, R7, R10.reuse, RZ, 0x6 ;  /* 0x0000000a07077211 */ /* 0x080fe400078f30ff */
[----:B------:R-:W-:-:S04]  /*00c0*/  LEA.HI R3, R3, R10, RZ, 0x4 ;  /* 0x0000000a03037211 */ /* 0x000fc800078f20ff */
[----:B------:R-:W-:Y:S02]  /*00d0*/  SHF.R.S32.HI R0, RZ, 0x4, R3 ;  /* 0x00000004ff007819 */ /* 0x000fe40000011403 */
[----:B------:R-:W-:Y:S02]  /*00e0*/  LOP3.LUT R3, R3, 0xfffffff0, RZ, 0xc0, !PT ;  /* 0xfffffff003037812 */ /* 0x000fe400078ec0ff */
[----:B------:R-:W-:Y:S02]  /*00f0*/  LEA.HI R2, R0, R0, RZ, 0x2 ;  /* 0x0000000000027211 */ /* 0x000fe400078f10ff */
[----:B------:R-:W-:Y:S02]  /*0100*/  IADD3 R3, R10, -R3, RZ ;  /* 0x800000030a037210 */ /* 0x000fe40007ffe0ff */
[----:B------:R-:W-:Y:S02]  /*0110*/  LOP3.LUT R5, R2, 0xfffffffc, RZ, 0xc0, !PT ;  /* 0xfffffffc02057812 */ /* 0x000fe400078ec0ff */
[----:B------:R-:W-:Y:S01]  /*0120*/  SHF.R.S32.HI R2, RZ, 0x6, R7 ;  /* 0x00000006ff027819 */ /* 0x000fe20000011407 */
[----:B------:R-:W-:Y:S01]  /*0130*/  IMAD.MOV.U32 R14, RZ, RZ, RZ ;  /* 0x000000ffff0e7224 */ /* 0x000fe200078e00ff */
[----:B------:R-:W-:Y:S01]  /*0140*/  CS2R R16, SRZ ;  /* 0x0000000000107805 */ /* 0x000fe2000001ff00 */
[----:B------:R-:W-:Y:S01]  /*0150*/  IMAD.IADD R0, R0, 0x1, -R5 ;  /* 0x0000000100007824 */ /* 0x000fe200078e0a05 */
[----:B------:R-:W1:Y:S01]  /*0160*/  LDC.64 R6, c[0x0][0x228] ;  /* 0x00008a00ff067b82 */ /* 0x000e620000000a00 */
[----:B------:R-:W-:-:S03]  /*0170*/  IMAD R13, R2, 0x10, R3 ;  /* 0x00000010020d7824 */ /* 0x000fc600078e0203 */
[----:B------:R-:W-:Y:S01]  /*0180*/  ISETP.GE.AND P2, PT, R0, 0x1, PT ;  /* 0x000000010000780c */ /* 0x000fe20003f46270 */
[----:B------:R-:W-:-:S03]  /*0190*/  IMAD R15, R2, 0x30, R13 ;  /* 0x00000030020f7824 */ /* 0x000fc600078e020d */
[----:B------:R-:W-:Y:S01]  /*01a0*/  ISETP.LT.AND P3, PT, R10, 0x100, !P2 ;  /* 0x000001000a00780c */ /* 0x000fe20005761270 */
[----:B--2---:R-:W-:Y:S01]  /*01b0*/  IMAD.WIDE R2, R15, 0x4, R8 ;  /* 0x000000040f027825 */ /* 0x004fe200078e0208 */
[----:B------:R-:W2:Y:S11]  /*01c0*/  LDC.64 R4, c[0x0][0x220] ;  /* 0x00008800ff047b82 */ /* 0x000eb60000000a00 */
[----:B------:R3:W4:Y:S01]  /*01d0*/  @P3 LDG.E.EL R11, desc[UR4][R2.64] ;  /* 0x00000004020b3981 */ /* 0x000722000c2e1900 */
[----:B------:R-:W-:-:S02]  /*01e0*/  ISETP.NE.AND P1, PT, R0, 0x1, PT ;  /* 0x000000010000780c */ /* 0x000fc40003f25270 */
[----:B------:R-:W-:Y:S02]  /*01f0*/  IADD3 R21, R15, 0x10, RZ ;  /* 0x000000100f157810 */ /* 0x000fe40007ffe0ff */
[----:B------:R-:W-:-:S03]  /*0200*/  ISETP.LT.AND P4, PT, R10, 0x100, !P1 ;  /* 0x000001000a00780c */ /* 0x000fc60004f81270 */
[----:B------:R-:W-:Y:S01]  /*0210*/  IMAD.WIDE R20, R21, 0x4, R8 ;  /* 0x0000000415147825 */ /* 0x000fe200078e0208 */
[----:B------:R-:W-:Y:S01]  /*0220*/  ISETP.NE.AND P0, PT, R0, 0x2, PT ;  /* 0x000000020000780c */ /* 0x000fe20003f05270 */
[----:B---3--:R-:W3:Y:S08]  /*0230*/  LDC.64 R2, c[0x0][0x210] ;  /* 0x00008400ff027b82 */ /* 0x008ef00000000a00 */
[----:B------:R-:W5:Y:S01]  /*0240*/  @P4 LDG.E.EL R14, desc[UR4][R20.64] ;  /* 0x00000004140e4981 */ /* 0x000f62000c2e1900 */
[----:B------:R-:W-:-:S02]  /*0250*/  ISETP.LT.AND P6, PT, R10, 0x100, !P0 ;  /* 0x000001000a00780c */ /* 0x000fc400047c1270 */
[----:B------:R-:W-:-:S05]  /*0260*/  IADD3 R23, R15, 0x20, RZ ;  /* 0x000000200f177810 */ /* 0x000fca0007ffe0ff */
[----:B------:R-:W-:-:S06]  /*0270*/  IMAD.WIDE R22, R23, 0x4, R8 ;  /* 0x0000000417167825 */ /* 0x000fcc00078e0208 */
[----:B------:R1:W5:Y:S01]  /*0280*/  @P6 LDG.E.EL R17, desc[UR4][R22.64] ;  /* 0x0000000416116981 */ /* 0x000362000c2e1900 */
[----:B------:R-:W-:Y:S01]  /*0290*/  HFMA2.MMA R12, -RZ, RZ, 0, 0 ;  /* 0x00000000ff0c7435 */ /* 0x000fe200000001ff */
[----:B------:R-:W-:Y:S02]  /*02a0*/  IMAD.MOV.U32 R18, RZ, RZ, RZ ;  /* 0x000000ffff127224 */ /* 0x000fe400078e00ff */
[----:B---3--:R-:W-:-:S04]  /*02b0*/  IMAD.WIDE R2, R13, 0x4, R2 ;  /* 0x000000040d027825 */ /* 0x008fc800078e0202 */
[C---:B--2---:R-:W-:Y:S01]  /*02c0*/  IMAD.WIDE R4, R13.reuse, 0x4, R4 ;  /* 0x000000040d047825 */ /* 0x044fe200078e0204 */
[----:B------:R-:W2:Y:S03]  /*02d0*/  @P6 LDG.E.EL R18, desc[UR4][R2.64] ;  /* 0x0000000402126981 */ /* 0x000ea6000c2e1900 */
[----:B-1----:R-:W-:Y:S01]  /*02e0*/  IMAD.WIDE R6, R13, 0x4, R6 ;  /* 0x000000040d067825 */ /* 0x002fe200078e0206 */
[----:B------:R-:W3:Y:S04]  /*02f0*/  @P6 LDG.E.EL R16, desc[UR4][R4.64] ;  /* 0x0000000404106981 */ /* 0x000ee8000c2e1900 */
[----:B------:R-:W2:Y:S01]  /*0300*/  @P6 LDG.E.EL R12, desc[UR4][R6.64] ;  /* 0x00000004060c6981 */ /* 0x000ea2000c2e1900 */
[----:B------:R-:W-:-:S04]  /*0310*/  VIADD R15, R15, 0x30 ;  /* 0x000000300f0f7836 */ /* 0x000fc80000000000 */
[----:B------:R-:W-:Y:S01]  /*0320*/  IMAD.WIDE R8, R15, 0x4, R8 ;  /* 0x000000040f087825 */ /* 0x000fe200078e0208 */
[----:B------:R-:W-:Y:S01]  /*0330*/  MOV R15, RZ ;  /* 0x000000ff000f7202 */ /* 0x000fe20000000f00 */
[----:B------:R-:W-:Y:S01]  /*0340*/  HFMA2.MMA R28, -RZ, RZ, 0, 0 ;  /* 0x00000000ff1c7435 */ /* 0x000fe200000001ff */
[----:B------:R-:W-:Y:S02]  /*0350*/  CS2R R26, SRZ ;  /* 0x00000000001a7805 */ /* 0x000fe4000001ff00 */
[----:B------:R-:W-:Y:S01]  /*0360*/  CS2R R24, SRZ ;  /* 0x0000000000187805 */ /* 0x000fe2000001ff00 */
[----:B0-----:R-:W-:-:S05]  /*0370*/  IMAD.MOV.U32 R23, RZ, RZ, RZ ;  /* 0x000000ffff177224 */ /* 0x001fca00078e00ff */
[----:B------:R-:W2:Y:S04]  /*0380*/  @P3 LDG.E.EL R24, desc[UR4][R2.64] ;  /* 0x0000000402183981 */ /* 0x000ea8000c2e1900 */
[----:B------:R-:W2:Y:S01]  /*0390*/  @P4 LDG.E.EL R23, desc[UR4][R2.64] ;  /* 0x0000000402174981 */ /* 0x000ea2000c2e1900 */
[----:B----4-:R-:W-:-:S05]  /*03a0*/  SEL R11, R11, RZ, P3 ;  /* 0x000000ff0b0b7207 */ /* 0x010fca0001800000 */
[----:B------:R-:W-:-:S04]  /*03b0*/  FADD R11, RZ, -R11 ;  /* 0x8000000bff0b7221 */ /* 0x000fc80000000000 */
[----:B------:R-:W-:-:S05]  /*03c0*/  FMUL R11, R11, 1.4426950216293334961 ;  /* 0x3fb8aa3b0b0b7820 */ /* 0x000fca0000400000 */
[----:B------:R-:W-:Y:S02]  /*03d0*/  FSETP.GEU.AND P5, PT, R11, -126, PT ;  /* 0xc2fc00000b00780b */ /* 0x000fe40003fae000 */
[----:B-----5:R-:W-:-:S11]  /*03e0*/  SEL R14, R14, RZ, P4 ;  /* 0x000000ff0e0e7207 */ /* 0x020fd60002000000 */
[----:B------:R-:W-:-:S04]  /*03f0*/  @!P5 FMUL R11, R11, 0.5 ;  /* 0x3f0000000b0bd820 */ /* 0x000fc80000400000 */
[----:B------:R-:W0:Y:S01]  /*0400*/  MUFU.EX2 R20, R11 ;  /* 0x0000000b00147308 */ /* 0x000e220000000800 */
[----:B------:R-:W-:-:S04]  /*0410*/  FADD R14, RZ, -R14 ;  /* 0x8000000eff0e7221 */ /* 0x000fc80000000000 */
[----:B------:R-:W-:Y:S01]  /*0420*/  FMUL R19, R14, 1.4426950216293334961 ;  /* 0x3fb8aa3b0e137820 */ /* 0x000fe20000400000 */
[----:B0-----:R-:W-:-:S04]  /*0430*/  @!P5 FMUL R20, R20, R20 ;  /* 0x000000141414d220 */ /* 0x001fc80000400000 */
[----:B------:R-:W-:Y:S02]  /*0440*/  FSETP.GEU.AND P5, PT, R19, -126, PT ;  /* 0xc2fc00001300780b */ /* 0x000fe40003fae000 */
[----:B------:R-:W-:-:S11]  /*0450*/  SEL R17, R17, RZ, P6 ;  /* 0x000000ff11117207 */ /* 0x000fd60003000000 */
[----:B------:R-:W-:-:S04]  /*0460*/  @!P5 FMUL R19, R19, 0.5 ;  /* 0x3f0000001313d820 */ /* 0x000fc80000400000 */
[----:B------:R-:W0:Y:S01]  /*0470*/  MUFU.EX2 R21, R19 ;  /* 0x0000001300157308 */ /* 0x000e220000000800 */
[----:B------:R-:W-:-:S04]  /*0480*/  FADD R17, RZ, -R17 ;  /* 0x80000011ff117221 */ /* 0x000fc80000000000 */
[----:B------:R-:W-:Y:S01]  /*0490*/  FMUL R17, R17, 1.4426950216293334961 ;  /* 0x3fb8aa3b11117820 */ /* 0x000fe20000400000 */
[----:B0-----:R-:W-:-:S04]  /*04a0*/  @!P5 FMUL R21, R21, R21 ;  /* 0x000000151515d220 */ /* 0x001fc80000400000 */
[----:B------:R-:W-:-:S13]  /*04b0*/  FSETP.GEU.AND P5, PT, R17, -126, PT ;  /* 0xc2fc00001100780b */ /* 0x000fda0003fae000 */
[----:B------:R-:W-:-:S04]  /*04c0*/  @!P5 FMUL R17, R17, 0.5 ;  /* 0x3f0000001111d820 */ /* 0x000fc80000400000 */
[----:B------:R-:W0:Y:S01]  /*04d0*/  MUFU.EX2 R22, R17 ;  /* 0x0000001100167308 */ /* 0x000e220000000800 */
[----:B--2---:R-:W-:Y:S02]  /*04e0*/  SEL R14, R18, RZ, P6 ;  /* 0x000000ff120e7207 */ /* 0x004fe40003000000 */
[----:B---3--:R-:W-:Y:S02]  /*04f0*/  SEL R11, R16, RZ, P6 ;  /* 0x000000ff100b7207 */ /* 0x008fe40003000000 */
[----:B------:R-:W-:Y:S02]  /*0500*/  SEL R12, R12, RZ, P6 ;  /* 0x000000ff0c0c7207 */ /* 0x000fe40003000000 */
[----:B------:R-:W-:Y:S01]  /*0510*/  ISETP.GT.AND P6, PT, R0, 0x2, PT ;  /* 0x000000020000780c */ /* 0x000fe20003fc4270 */
[----:B0-----:R-:W-:-:S03]  /*0520*/  @!P5 FMUL R22, R22, R22 ;  /* 0x000000161616d220 */ /* 0x001fc60000400000 */
[----:B------:R-:W-:-:S13]  /*0530*/  ISETP.LT.AND P5, PT, R10, 0x100, P6 ;  /* 0x000001000a00780c */ /* 0x000fda00037a1270 */
[----:B------:R0:W2:Y:S04]  /*0540*/  @P5 LDG.E.EL R15, desc[UR4][R8.64] ;  /* 0x00000004080f5981 */ /* 0x0000a8000c2e1900 */
[----:B------:R1:W3:Y:S04]  /*0550*/  @P5 LDG.E.EL R28, desc[UR4][R2.64] ;  /* 0x00000004021c5981 */ /* 0x0002e8000c2e1900 */
[----:B------:R-:W4:Y:S01]  /*0560*/  @P5 LDG.E.EL R27, desc[UR4][R4.64] ;  /* 0x00000004041b5981 */ /* 0x000f22000c2e1900 */
[----:B0-----:R-:W0:Y:S03]  /*0570*/  LDC.64 R8, c[0x0][0x230] ;  /* 0x00008c00ff087b82 */ /* 0x001e260000000a00 */
[----:B------:R5:W3:Y:S01]  /*0580*/  @P5 LDG.E.EL R26, desc[UR4][R6.64] ;  /* 0x00000004061a5981 */ /* 0x000ae2000c2e1900 */
[----:B------:R-:W-:Y:S01]  /*0590*/  FADD R20, R20, 1 ;  /* 0x3f80000014147421 */ /* 0x000fe20000000000 */
[----:B------:R-:W-:Y:S01]  /*05a0*/  FADD R21, R21, 1 ;  /* 0x3f80000015157421 */ /* 0x000fe20000000000 */
[----:B------:R-:W-:-:S02]  /*05b0*/  FADD R22, R22, 1 ;  /* 0x3f80000016167421 */ /* 0x000fc40000000000 */
[----:B-1----:R-:W1:Y:S01]  /*05c0*/  LDC.64 R2, c[0x0][0x238] ;  /* 0x00008e00ff027b82 */ /* 0x002e620000000a00 */
[----:B0-----:R-:W-:-:S05]  /*05d0*/  IMAD.WIDE R8, R13, 0x4, R8 ;  /* 0x000000040d087825 */ /* 0x001fca00078e0208 */
[----:B------:R-:W3:Y:S01]  /*05e0*/  @P5 LDG.E.EL R25, desc[UR4][R8.64] ;  /* 0x0000000408195981 */ /* 0x000ee2000c2e1900 */
[----:B------:R-:W-:-:S06]  /*05f0*/  MOV R13, RZ ;  /* 0x000000ff000d7202 */ /* 0x000fcc0000000f00 */
[----:B------:R0:W4:Y:S01]  /*0600*/  @P4 LDG.E.EL R13, desc[UR4][R4.64] ;  /* 0x00000004040d4981 */ /* 0x000122000c2e1900 */
[----:B-----5:R-:W-:Y:S01]  /*0610*/  SEL R6, R23, RZ, P4 ;  /* 0x000000ff17067207 */ /* 0x020fe20002000000 */
[----:B------:R-:W-:Y:S01]  /*0620*/  FADD R11, R14, R11 ;  /* 0x0000000b0e0b7221 */ /* 0x000fe20000000000 */
[----:B0-----:R-:W-:Y:S02]  /*0630*/  SEL R5, R24, RZ, P3 ;  /* 0x000000ff18057207 */ /* 0x001fe40001800000 */
[C---:B------:R-:W-:Y:S01]  /*0640*/  ISETP.GE.AND P3, PT, R10.reuse, 0x100, PT ;  /* 0x000001000a00780c */ /* 0x040fe20003f66270 */
[----:B------:R-:W-:Y:S01]  /*0650*/  FADD R12, R11, R12 ;  /* 0x0000000c0b0c7221 */ /* 0x000fe20000000000 */
[----:B-1----:R-:W-:Y:S01]  /*0660*/  IMAD.WIDE R2, R10, 0x4, R2 ;  /* 0x000000040a027825 */ /* 0x002fe200078e0202 */
[----:B--2---:R-:W-:-:S05]  /*0670*/  SEL R15, R15, RZ, P5 ;  /* 0x000000ff0f0f7207 */ /* 0x004fca0002800000 */
[----:B------:R-:W-:-:S04]  /*0680*/  FADD R15, RZ, -R15 ;  /* 0x8000000fff0f7221 */ /* 0x000fc80000000000 */
[----:B------:R-:W-:-:S05]  /*0690*/  FMUL R17, R15, 1.4426950216293334961 ;  /* 0x3fb8aa3b0f117820 */ /* 0x000fca0000400000 */
[----:B------:R-:W-:-:S13]  /*06a0*/  FSETP.GEU.AND P6, PT, R17, -126, PT ;  /* 0xc2fc00001100780b */ /* 0x000fda0003fce000 */
[----:B------:R-:W-:-:S04]  /*06b0*/  @!P6 FMUL R17, R17, 0.5 ;  /* 0x3f0000001111e820 */ /* 0x000fc80000400000 */
[----:B------:R-:W0:Y:S01]  /*06c0*/  MUFU.EX2 R19, R17 ;  /* 0x0000001100137308 */ /* 0x000e220000000800 */
[----:B------:R-:W-:Y:S02]  /*06d0*/  IMAD.MOV.U32 R15, RZ, RZ, 0x3e800000 ;  /* 0x3e800000ff0f7424 */ /* 0x000fe400078e00ff */
[----:B0-----:R-:W-:Y:S01]  /*06e0*/  @!P6 FMUL R19, R19, R19 ;  /* 0x000000131313e220 */ /* 0x001fe20000400000 */
[----:B------:R-:W-:-:S04]  /*06f0*/  FSETP.GT.AND P6, PT, R20, 8.50705917302346158658e+37, PT ;  /* 0x7e8000001400780b */ /* 0x000fc80003fc4000 */
[----:B------:R-:W-:Y:S01]  /*0700*/  FSEL R16, R15, 1, P6 ;  /* 0x3f8000000f107808 */ /* 0x000fe20003000000 */
[----:B------:R-:W-:-:S08]  /*0710*/  FADD R19, R19, 1 ;  /* 0x3f80000013137421 */ /* 0x000fd00000000000 */
[----:B------:R-:W-:Y:S01]  /*0720*/  @P6 FMUL R20, R20, 0.25 ;  /* 0x3e80000014146820 */ /* 0x000fe20000400000 */
[----:B------:R-:W-:Y:S02]  /*0730*/  FSETP.GT.AND P6, PT, R21, 8.50705917302346158658e+37, PT ;  /* 0x7e8000001500780b */ /* 0x000fe40003fc4000 */
[----:B---3--:R-:W-:Y:S02]  /*0740*/  SEL R28, R28, RZ, P5 ;  /* 0x000000ff1c1c7207 */ /* 0x008fe40002800000 */
[----:B----4-:R-:W-:Y:S02]  /*0750*/  SEL R27, R27, RZ, P5 ;  /* 0x000000ff1b1b7207 */ /* 0x010fe40002800000 */
[----:B------:R-:W-:Y:S02]  /*0760*/  SEL R26, R26, RZ, P5 ;  /* 0x000000ff1a1a7207 */ /* 0x000fe40002800000 */
[----:B------:R-:W-:Y:S02]  /*0770*/  SEL R25, R25, RZ, P5 ;  /* 0x000000ff19197207 */ /* 0x000fe40002800000 */
[----:B------:R-:W-:-:S02]  /*0780*/  FSETP.GT.AND P5, PT, R19, 8.50705917302346158658e+37, PT ;  /* 0x7e8000001300780b */ /* 0x000fc40003fa4000 */
[----:B------:R-:W-:Y:S01]  /*0790*/  FSEL R18, R15, 1, P6 ;  /* 0x3f8000000f127808 */ /* 0x000fe20003000000 */
[----:B------:R-:W-:Y:S01]  /*07a0*/  @P6 FMUL R21, R21, 0.25 ;  /* 0x3e80000015156820 */ /* 0x000fe20000400000 */
[----:B------:R-:W-:-:S09]  /*07b0*/  FSETP.GT.AND P6, PT, R22, 8.50705917302346158658e+37, PT ;  /* 0x7e8000001600780b */ /* 0x000fd20003fc4000 */
[----:B------:R-:W-:-:S04]  /*07c0*/  @P5 FMUL R19, R19, 0.25 ;  /* 0x3e80000013135820 */ /* 0x000fc80000400000 */
[----:B------:R-:W-:Y:S01]  /*07d0*/  @P6 FMUL R22, R22, 0.25 ;  /* 0x3e80000016166820 */ /* 0x000fe20000400000 */
[----:B------:R-:W0:Y:S01]  /*07e0*/  MUFU.RCP R4, R19 ;  /* 0x0000001300047308 */ /* 0x000e220000001000 */
[----:B------:R-:W-:Y:S01]  /*07f0*/  FADD R27, R28, R27 ;  /* 0x0000001b1c1b7221 */ /* 0x000fe20000000000 */
[----:B------:R-:W-:-:S06]  /*0800*/  FSEL R17, R15, 1, P6 ;  /* 0x3f8000000f117808 */ /* 0x000fcc0003000000 */
[----:B------:R-:W1:Y:S01]  /*0810*/  MUFU.RCP R21, R21 ;  /* 0x0000001500157308 */ /* 0x000e620000001000 */
[----:B------:R-:W-:-:S07]  /*0820*/  FSEL R15, R15, 1, P5 ;  /* 0x3f8000000f0f7808 */ /* 0x000fce0002800000 */
[----:B------:R-:W2:Y:S01]  /*0830*/  MUFU.RCP R22, R22 ;  /* 0x0000001600167308 */ /* 0x000ea20000001000 */
[----:B------:R-:W-:Y:S01]  /*0840*/  FADD R26, R27, R26 ;  /* 0x0000001a1b1a7221 */ /* 0x000fe20000000000 */
[----:B------:R-:W-:-:S06]  /*0850*/  SEL R13, R13, RZ, P4 ;  /* 0x000000ff0d0d7207 */ /* 0x000fcc0002000000 */
[----:B------:R-:W3:Y:S01]  /*0860*/  MUFU.RCP R7, R20 ;  /* 0x0000001400077308 */ /* 0x000ee20000001000 */
[----:B------:R-:W-:Y:S01]  /*0870*/  FADD R25, R26, R25 ;  /* 0x000000191a197221 */ /* 0x000fe20000000000 */
[----:B0-----:R-:W-:Y:S01]  /*0880*/  FMUL R4, R4, R15 ;  /* 0x0000000f04047220 */ /* 0x001fe20000400000 */
[----:B-1----:R-:W-:Y:S01]  /*0890*/  FMUL R18, R21, R18 ;  /* 0x0000001215127220 */ /* 0x002fe20000400000 */
[----:B------:R-:W-:Y:S01]  /*08a0*/  FADD R13, R6, R13 ;  /* 0x0000000d060d7221 */ /* 0x000fe20000000000 */
[----:B------:R-:W-:Y:S01]  /*08b0*/  ISETP.GT.AND P6, PT, R0, 0x2, PT ;  /* 0x000000020000780c */ /* 0x000fe20003fc4270 */
[----:B------:R-:W-:Y:S01]  /*08c0*/  FFMA R4, R25, R4, R25 ;  /* 0x0000000419047223 */ /* 0x000fe20000000019 */
[----:B--2---:R-:W-:Y:S01]  /*08d0*/  FMUL R17, R22, R17 ;  /* 0x0000001116117220 */ /* 0x004fe20000400000 */
[----:B------:R-:W-:-:S03]  /*08e0*/  FFMA R18, R13, R18, R13 ;  /* 0x000000120d127223 */ /* 0x000fc6000000000d */
[----:B------:R-:W-:Y:S01]  /*08f0*/  FFMA R17, R12, R17, R12 ;  /* 0x000000110c117223 */ /* 0x000fe2000000000c */
[----:B------:R-:W-:Y:S01]  /*0900*/  @P0 FSEL R17, R4, RZ, P6 ;  /* 0x000000ff04110208 */ /* 0x000fe20003000000 */
[----:B---3--:R-:W-:-:S04]  /*0910*/  FMUL R16, R7, R16 ;  /* 0x0000001007107220 */ /* 0x008fc80000400000 */
[----:B------:R-:W-:Y:S01]  /*0920*/  FFMA R5, R5, R16, R5 ;  /* 0x0000001005057223 */ /* 0x000fe20000000005 */
[----:B------:R-:W-:Y:S01]  /*0930*/  @P2 FSEL R5, R18, R17, !P1 ;  /* 0x0000001112052208 */ /* 0x000fe20004800000 */
[----:B------:R-:W-:Y:S06]  /*0940*/  @P3 EXIT ;  /* 0x000000000000394d */ /* 0x000fec0003800000 */
[----:B------:R-:W-:Y:S01]  /*0950*/  STG.E desc[UR4][R2.64], R5 ;  /* 0x0000000502007986 */ /* 0x000fe2000c101904 */
[----:B------:R-:W-:Y:S05]  /*0960*/  EXIT ;  /* 0x000000000000794d */ /* 0x000fea0003800000 */
.L_x_0:
[----:B------:R-:W-:-:S00]  /*0970*/  BRA `(.L_x_0) ;  /* 0xfffffffc00fc7947 */ /* 0x000fc0000383ffff */
[----:B------:R-:W-:-:S00]  /*0980*/  NOP ;  /* 0x0000000000007918 */ /* 0x000fc00000000000 */
[----:B------:R-:W-:-:S00]  /*0990*/  NOP ;  /* 0x0000000000007918 */ /* 0x000fc00000000000 */
[----:B------:R-:W-:-:S00]  /*09a0*/  NOP ;  /* 0x0000000000007918 */ /* 0x000fc00000000000 */
[----:B------:R-:W-:-:S00]  /*09b0*/  NOP ;  /* 0x0000000000007918 */ /* 0x000fc00000000000 */
[----:B------:R-:W-:-:S00]  /*09c0*/  NOP ;  /* 0x0000000000007918 */ /* 0x000fc00000000000 */
[----:B------:R-:W-:-:S00]  /*09d0*/  NOP ;  /* 0x0000000000007918 */ /* 0x000fc00000000000 */
[----:B------:R-:W-:-:S00]  /*09e0*/  NOP ;  /* 0x0000000000007918 */ /* 0x000fc00000000000 */
[----:B------:R-:W-:-:S00]  /*09f0*/  NOP ;  /* 0x0000000000007918 */ /* 0x000fc00000000000 */
.L_x_1:


//--------------------- .nv.constant0.triton_poi_fused_cat_2 --------------------------
	.section	.nv.constant0.triton_poi_fused_cat_2,"a",@progbits
	.sectionflags	@""
	.align	4
.nv.constant0.triton_poi_fused_cat_2:
	.zero		580
